//
// Generated by NVIDIA NVVM Compiler
//
// Compiler Build ID: CL-36424714
// Cuda compilation tools, release 13.0, V13.0.88
// Based on NVVM 20.0.0
//

.version 9.0
.target sm_100
.address_size 64

	// .globl	_Z9dotKernelPKfS0_Pfm
// _ZZ9dotKernelPKfS0_PfmE4smem has been demoted

.visible .entry _Z9dotKernelPKfS0_Pfm(
	.param .u64 .ptr .align 1 _Z9dotKernelPKfS0_Pfm_param_0,
	.param .u64 .ptr .align 1 _Z9dotKernelPKfS0_Pfm_param_1,
	.param .u64 .ptr .align 1 _Z9dotKernelPKfS0_Pfm_param_2,
	.param .u64 _Z9dotKernelPKfS0_Pfm_param_3
)
{
	.reg .pred 	%p<17>;
	.reg .b32 	%r<35>;
	.reg .b32 	%f<34>;
	.reg .b64 	%rd<18>;
	// demoted variable
	.shared .align 4 .b8 _ZZ9dotKernelPKfS0_PfmE4smem[1024];
	ld.param.u64 	%rd7, [_Z9dotKernelPKfS0_Pfm_param_0];
	ld.param.u64 	%rd8, [_Z9dotKernelPKfS0_Pfm_param_1];
	ld.param.u64 	%rd9, [_Z9dotKernelPKfS0_Pfm_param_2];
	ld.param.u64 	%rd10, [_Z9dotKernelPKfS0_Pfm_param_3];
	mov.u32 	%r1, %ctaid.x;
	mov.u32 	%r2, %ntid.x;
	mov.u32 	%r3, %tid.x;
	mad.lo.s32 	%r5, %r1, %r2, %r3;
	cvt.u64.u32 	%rd17, %r5;
	setp.le.u64 	%p1, %rd10, %rd17;
	mov.f32 	%f32, 0f00000000;
	@%p1 bra 	$L__BB0_3;
	mov.u32 	%r6, %nctaid.x;
	mul.lo.s32 	%r7, %r2, %r6;
	cvt.u64.u32 	%rd2, %r7;
	cvta.to.global.u64 	%rd3, %rd7;
	cvta.to.global.u64 	%rd4, %rd8;
	mov.f32 	%f32, 0f00000000;
$L__BB0_2:
	shl.b64 	%rd11, %rd17, 2;
	add.s64 	%rd12, %rd3, %rd11;
	ld.global.nc.f32 	%f10, [%rd12];
	add.s64 	%rd13, %rd4, %rd11;
	ld.global.nc.f32 	%f11, [%rd13];
	fma.rn.f32 	%f32, %f10, %f11, %f32;
	add.s64 	%rd17, %rd17, %rd2;
	setp.lt.u64 	%p2, %rd17, %rd10;
	@%p2 bra 	$L__BB0_2;
$L__BB0_3:
	mov.b32 	%r8, %f32;
	shfl.sync.down.b32	%r9|%p3, %r8, 16, 31, -1;
	mov.b32 	%f12, %r9;
	add.f32 	%f13, %f32, %f12;
	mov.b32 	%r10, %f13;
	shfl.sync.down.b32	%r11|%p4, %r10, 8, 31, -1;
	mov.b32 	%f14, %r11;
	add.f32 	%f15, %f13, %f14;
	mov.b32 	%r12, %f15;
	shfl.sync.down.b32	%r13|%p5, %r12, 4, 31, -1;
	mov.b32 	%f16, %r13;
	add.f32 	%f17, %f15, %f16;
	mov.b32 	%r14, %f17;
	shfl.sync.down.b32	%r15|%p6, %r14, 2, 31, -1;
	mov.b32 	%f18, %r15;
	add.f32 	%f19, %f17, %f18;
	mov.b32 	%r16, %f19;
	shfl.sync.down.b32	%r17|%p7, %r16, 1, 31, -1;
	mov.b32 	%f20, %r17;
	add.f32 	%f4, %f19, %f20;
	and.b32  	%r4, %r3, 31;
	setp.ne.s32 	%p8, %r4, 0;
	@%p8 bra 	$L__BB0_5;
	shr.u32 	%r18, %r3, 3;
	mov.u32 	%r19, _ZZ9dotKernelPKfS0_PfmE4smem;
	add.s32 	%r20, %r19, %r18;
	st.shared.f32 	[%r20], %f4;
$L__BB0_5:
	bar.sync 	0;
	setp.gt.u32 	%p9, %r3, 31;
	@%p9 bra 	$L__BB0_10;
	shr.u32 	%r21, %r2, 5;
	setp.ge.u32 	%p10, %r3, %r21;
	mov.f32 	%f33, 0f00000000;
	@%p10 bra 	$L__BB0_8;
	shl.b32 	%r22, %r4, 2;
	mov.u32 	%r23, _ZZ9dotKernelPKfS0_PfmE4smem;
	add.s32 	%r24, %r23, %r22;
	ld.shared.f32 	%f33, [%r24];
$L__BB0_8:
	setp.ne.s32 	%p11, %r4, 0;
	mov.b32 	%r25, %f33;
	shfl.sync.down.b32	%r26|%p12, %r25, 16, 31, -1;
	mov.b32 	%f22, %r26;
	add.f32 	%f23, %f33, %f22;
	mov.b32 	%r27, %f23;
	shfl.sync.down.b32	%r28|%p13, %r27, 8, 31, -1;
	mov.b32 	%f24, %r28;
	add.f32 	%f25, %f23, %f24;
	mov.b32 	%r29, %f25;
	shfl.sync.down.b32	%r30|%p14, %r29, 4, 31, -1;
	mov.b32 	%f26, %r30;
	add.f32 	%f27, %f25, %f26;
	mov.b32 	%r31, %f27;
	shfl.sync.down.b32	%r32|%p15, %r31, 2, 31, -1;
	mov.b32 	%f28, %r32;
	add.f32 	%f29, %f27, %f28;
	mov.b32 	%r33, %f29;
	shfl.sync.down.b32	%r34|%p16, %r33, 1, 31, -1;
	mov.b32 	%f30, %r34;
	add.f32 	%f7, %f29, %f30;
	@%p11 bra 	$L__BB0_10;
	cvta.to.global.u64 	%rd14, %rd9;
	mul.wide.u32 	%rd15, %r1, 4;
	add.s64 	%rd16, %rd14, %rd15;
	st.global.f32 	[%rd16], %f7;
$L__BB0_10:
	ret;

}


// ===== COMPILED SASS (sm_100) =====

	.target	sm_100

	.elftype	@"ET_EXEC"


//--------------------- .note.nv.tkinfo           --------------------------
	.section	.note.nv.tkinfo,"",@"SHT_NOTE"
	.sectionflags	@"SHF_NOTE_NV_TKINFO"
	.tkinfo
        /*0018*/ 	.word	0x00000002
        /*0030*/ 	.string	""
        /*0030*/ 	.string	"ptxas"
        /*0030*/ 	.string	"Cuda compilation tools, release 13.0, V13.0.88"
        /*0030*/ 	.string	"Build cuda_13.0.r13.0/compiler.36424714_0"
        /*0030*/ 	.string	"-arch sm_100 -m 64 "



//--------------------- .note.nv.cuinfo           --------------------------
	.section	.note.nv.cuinfo,"",@"SHT_NOTE"
	.sectionflags	@"SHF_NOTE_NV_CUINFO"
        /*0018*/ 	.short	0x0002
        /*001a*/ 	.short	0x0064
        /*001c*/ 	.short	0x0082
	.zero		2


//--------------------- .nv.info                  --------------------------
	.section	.nv.info,"",@"SHT_CUDA_INFO"
	.align	4


	//----- nvinfo : EIATTR_REGCOUNT
	.align		4
        /*0000*/ 	.byte	0x04, 0x2f
        /*0002*/ 	.short	(.L_1 - .L_0)
	.align		4
.L_0:
        /*0004*/ 	.word	index@(_Z9dotKernelPKfS0_Pfm)
        /*0008*/ 	.word	0x0000000e


	//----- nvinfo : EIATTR_FRAME_SIZE
	.align		4
.L_1:
        /*000c*/ 	.byte	0x04, 0x11
        /*000e*/ 	.short	(.L_3 - .L_2)
	.align		4
.L_2:
        /*0010*/ 	.word	index@(_Z9dotKernelPKfS0_Pfm)
        /*0014*/ 	.word	0x00000000


	//----- nvinfo : EIATTR_MIN_STACK_SIZE
	.align		4
.L_3:
        /*0018*/ 	.byte	0x04, 0x12
        /*001a*/ 	.short	(.L_5 - .L_4)
	.align		4
.L_4:
        /*001c*/ 	.word	index@(_Z9dotKernelPKfS0_Pfm)
        /*0020*/ 	.word	0x00000000
.L_5:


//--------------------- .nv.compat                --------------------------
	.section	.nv.compat,"",@"SHT_CUDA_COMPAT_INFO"
	.align	4
        /*0000*/ 	.byte	0x02, 0x09, 0x00, 0x00, 0x02, 0x02, 0x01, 0x00, 0x02, 0x05, 0x05, 0x00, 0x03, 0x07, 0x01, 0x01
        /*0010*/ 	.byte	0x02, 0x03, 0x00, 0x00, 0x02, 0x06, 0x01, 0x00, 0x04, 0x0b, 0x08, 0x00, 0x09, 0x00, 0x00, 0x00
        /*0020*/ 	.byte	0x00, 0x00, 0x00, 0x00


//--------------------- .nv.info._Z9dotKernelPKfS0_Pfm --------------------------
	.section	.nv.info._Z9dotKernelPKfS0_Pfm,"",@"SHT_CUDA_INFO"
	.sectionflags	@""
	.align	4


	//----- nvinfo : EIATTR_CUDA_API_VERSION
	.align		4
        /*0000*/ 	.byte	0x04, 0x37
        /*0002*/ 	.short	(.L_7 - .L_6)
.L_6:
        /*0004*/ 	.word	0x00000082


	//----- nvinfo : EIATTR_KPARAM_INFO
	.align		4
.L_7:
        /*0008*/ 	.byte	0x04, 0x17
        /*000a*/ 	.short	(.L_9 - .L_8)
.L_8:
        /*000c*/ 	.word	0x00000000
        /*0010*/ 	.short	0x0003
        /*0012*/ 	.short	0x0018
        /*0014*/ 	.byte	0x00, 0xf0, 0x21, 0x00


	//----- nvinfo : EIATTR_KPARAM_INFO
	.align		4
.L_9:
        /*0018*/ 	.byte	0x04, 0x17
        /*001a*/ 	.short	(.L_11 - .L_10)
.L_10:
        /*001c*/ 	.word	0x00000000
        /*0020*/ 	.short	0x0002
        /*0022*/ 	.short	0x0010
        /*0024*/ 	.byte	0x00, 0xf5, 0x21, 0x00


	//----- nvinfo : EIATTR_KPARAM_INFO
	.align		4
.L_11:
        /*0028*/ 	.byte	0x04, 0x17
        /*002a*/ 	.short	(.L_13 - .L_12)
.L_12:
        /*002c*/ 	.word	0x00000000
        /*0030*/ 	.short	0x0001
        /*0032*/ 	.short	0x0008
        /*0034*/ 	.byte	0x00, 0xf5, 0x21, 0x00


	//----- nvinfo : EIATTR_KPARAM_INFO
	.align		4
.L_13:
        /*0038*/ 	.byte	0x04, 0x17
        /*003a*/ 	.short	(.L_15 - .L_14)
.L_14:
        /*003c*/ 	.word	0x00000000
        /*0040*/ 	.short	0x0000
        /*0042*/ 	.short	0x0000
        /*0044*/ 	.byte	0x00, 0xf5, 0x21, 0x00


	//----- nvinfo : EIATTR_SPARSE_MMA_MASK
	.align		4
.L_15:
        /*0048*/ 	.byte	0x03, 0x50
        /*004a*/ 	.short	0x0000


	//----- nvinfo : EIATTR_MAXREG_COUNT
	.align		4
        /*004c*/ 	.byte	0x03, 0x1b
        /*004e*/ 	.short	0x00ff


	//----- nvinfo : EIATTR_NUM_BARRIERS
	.align		4
        /*0050*/ 	.byte	0x02, 0x4c
        /*0052*/ 	.byte	0x01
	.zero		1


	//----- nvinfo : EIATTR_MERCURY_ISA_VERSION
	.align		4
        /*0054*/ 	.byte	0x03, 0x5f
        /*0056*/ 	.short	0x0101


	//----- nvinfo : EIATTR_COOP_GROUP_MASK_REGIDS
	.align		4
        /*0058*/ 	.byte	0x04, 0x29
        /*005a*/ 	.short	(.L_17 - .L_16)


	//   ....[0]....
.L_16:
        /*005c*/ 	.word	0xffffffff


	//   ....[1]....
        /*0060*/ 	.word	0xffffffff


	//   ....[2]....
        /*0064*/ 	.word	0xffffffff


	//   ....[3]....
        /*0068*/ 	.word	0xffffffff


	//   ....[4]....
        /*006c*/ 	.word	0xffffffff


	//   ....[5]....
        /*0070*/ 	.word	0xffffffff


	//   ....[6]....
        /*0074*/ 	.word	0xffffffff


	//   ....[7]....
        /*0078*/ 	.word	0xffffffff


	//   ....[8]....
        /*007c*/ 	.word	0xffffffff


	//   ....[9]....
        /*0080*/ 	.word	0xffffffff


	//----- nvinfo : EIATTR_COOP_GROUP_INSTR_OFFSETS
	.align		4
.L_17:
        /*0084*/ 	.byte	0x04, 0x28
        /*0086*/ 	.short	(.L_19 - .L_18)


	//   ....[0]....
.L_18:
        /*0088*/ 	.word	0x00000210


	//   ....[1]....
        /*008c*/ 	.word	0x00000270


	//   ....[2]....
        /*0090*/ 	.word	0x000002b0


	//   ....[3]....
        /*0094*/ 	.word	0x000002d0


	//   ....[4]....
        /*0098*/ 	.word	0x000002f0


	//   ....[5]....
        /*009c*/ 	.word	0x000003d0


	//   ....[6]....
        /*00a0*/ 	.word	0x000003f0


	//   ....[7]....
        /*00a4*/ 	.word	0x00000410


	//   ....[8]....
        /*00a8*/ 	.word	0x00000430


	//   ....[9]....
        /*00ac*/ 	.word	0x00000450


	//----- nvinfo : EIATTR_VRC_CTA_INIT_COUNT
	.align		4
.L_19:
        /*00b0*/ 	.byte	0x02, 0x4a
	.zero		1
	.zero		1


	//----- nvinfo : EIATTR_EXIT_INSTR_OFFSETS
	.align		4
        /*00b4*/ 	.byte	0x04, 0x1c
        /*00b6*/ 	.short	(.L_21 - .L_20)


	//   ....[0]....
.L_20:
        /*00b8*/ 	.word	0x00000330


	//   ....[1]....
        /*00bc*/ 	.word	0x00000460


	//   ....[2]....
        /*00c0*/ 	.word	0x000004b0


	//----- nvinfo : EIATTR_CRS_STACK_SIZE
	.align		4
.L_21:
        /*00c4*/ 	.byte	0x04, 0x1e
        /*00c6*/ 	.short	(.L_23 - .L_22)
.L_22:
        /*00c8*/ 	.word	0x00000000


	//----- nvinfo : EIATTR_CBANK_PARAM_SIZE
	.align		4
.L_23:
        /*00cc*/ 	.byte	0x03, 0x19
        /*00ce*/ 	.short	0x0020


	//----- nvinfo : EIATTR_PARAM_CBANK
	.align		4
        /*00d0*/ 	.byte	0x04, 0x0a
        /*00d2*/ 	.short	(.L_25 - .L_24)
	.align		4
.L_24:
        /*00d4*/ 	.word	index@(.nv.constant0._Z9dotKernelPKfS0_Pfm)
        /*00d8*/ 	.short	0x0380
        /*00da*/ 	.short	0x0020


	//----- nvinfo : EIATTR_SW_WAR
	.align		4
.L_25:
        /*00dc*/ 	.byte	0x04, 0x36
        /*00de*/ 	.short	(.L_27 - .L_26)
.L_26:
        /*00e0*/ 	.word	0x00000008
.L_27:


//--------------------- .nv.callgraph             --------------------------
	.section	.nv.callgraph,"",@"SHT_CUDA_CALLGRAPH"
	.align	4
	.sectionentsize	8
	.align		4
        /*0000*/ 	.word	0x00000000
	.align		4
        /*0004*/ 	.word	0xffffffff
	.align		4
        /*0008*/ 	.word	0x00000000
	.align		4
        /*000c*/ 	.word	0xfffffffe
	.align		4
        /*0010*/ 	.word	0x00000000
	.align		4
        /*0014*/ 	.word	0xfffffffd
	.align		4
        /*0018*/ 	.word	0x00000000
	.align		4
        /*001c*/ 	.word	0xfffffffc


//--------------------- .text._Z9dotKernelPKfS0_Pfm --------------------------
	.section	.text._Z9dotKernelPKfS0_Pfm,"ax",@progbits
	.align	128
        .global         _Z9dotKernelPKfS0_Pfm
        .type           _Z9dotKernelPKfS0_Pfm,@function
        .size           _Z9dotKernelPKfS0_Pfm,(.L_x_4 - _Z9dotKernelPKfS0_Pfm)
        .other          _Z9dotKernelPKfS0_Pfm,@"STO_CUDA_ENTRY STV_DEFAULT"
_Z9dotKernelPKfS0_Pfm:
.text._Z9dotKernelPKfS0_Pfm:
[----:B------:R-:W-:Y:S01]  /*0000*/  LDC R1, c[0x0][0x37c] ;  /* 0x0000df00ff017b82 */ /* 0x000fe20000000800 */
[----:B------:R-:W0:Y:S01]  /*0010*/  S2R R0, SR_CTAID.X ;  /* 0x0000000000007919 */ /* 0x000e220000002500 */
[----:B------:R-:W0:Y:S01]  /*0020*/  LDCU UR5, c[0x0][0x360] ;  /* 0x00006c00ff0577ac */ /* 0x000e220008000800 */
[----:B------:R-:W-:Y:S01]  /*0030*/  BSSY.RECONVERGENT B0, `(.L_x_0) ;  /* 0x000001d000007945 */ /* 0x000fe20003800200 */
[----:B------:R-:W-:Y:S01]  /*0040*/  IMAD.MOV.U32 R8, RZ, RZ, RZ ;  /* 0x000000ffff087224 */ /* 0x000fe200078e00ff */
[----:B------:R-:W0:Y:S01]  /*0050*/  S2R R3, SR_TID.X ;  /* 0x0000000000037919 */ /* 0x000e220000002100 */
[----:B------:R-:W1:Y:S01]  /*0060*/  LDCU.64 UR8, c[0x0][0x398] ;  /* 0x00007300ff0877ac */ /* 0x000e620008000a00 */
[----:B------:R-:W2:Y:S01]  /*0070*/  LDCU.64 UR6, c[0x0][0x358] ;  /* 0x00006b00ff0677ac */ /* 0x000ea20008000a00 */
[----:B------:R-:W3:Y:S01]  /*0080*/  LDCU.128 UR12, c[0x0][0x380] ;  /* 0x00007000ff0c77ac */ /* 0x000ee20008000c00 */
[----:B0-----:R-:W-:-:S05]  /*0090*/  IMAD R2, R0, UR5, R3 ;  /* 0x0000000500027c24 */ /* 0x001fca000f8e0203 */
[----:B-1----:R-:W-:-:S04]  /*00a0*/  ISETP.GE.U32.AND P0, PT, R2, UR8, PT ;  /* 0x0000000802007c0c */ /* 0x002fc8000bf06070 */
[----:B------:R-:W-:-:S13]  /*00b0*/  ISETP.GE.U32.AND.EX P0, PT, RZ, UR9, PT, P0 ;  /* 0x00000009ff007c0c */ /* 0x000fda000bf06100 */
[----:B--23--:R-:W-:Y:S05]  /*00c0*/  @P0 BRA `(.L_x_1) ;  /* 0x00000000004c0947 */ /* 0x00cfea0003800000 */
[----:B------:R-:W0:Y:S01]  /*00d0*/  LDC R4, c[0x0][0x370] ;  /* 0x0000dc00ff047b82 */ /* 0x000e220000000800 */
[----:B------:R-:W-:Y:S02]  /*00e0*/  HFMA2 R10, -RZ, RZ, 0, 0 ;  /* 0x00000000ff0a7431 */ /* 0x000fe400000001ff */
[----:B------:R-:W-:Y:S02]  /*00f0*/  IMAD.MOV.U32 R9, RZ, RZ, R2 ;  /* 0x000000ffff097224 */ /* 0x000fe400078e0002 */
[----:B------:R-:W-:Y:S02]  /*0100*/  IMAD.MOV.U32 R8, RZ, RZ, RZ ;  /* 0x000000ffff087224 */ /* 0x000fe400078e00ff */
[----:B0-----:R-:W-:-:S07]  /*0110*/  IMAD R2, R4, UR5, RZ ;  /* 0x0000000504027c24 */ /* 0x001fce000f8e02ff */
.L_x_2:
[C---:B------:R-:W-:Y:S01]  /*0120*/  IMAD.SHL.U32 R6, R9.reuse, 0x4, RZ ;  /* 0x0000000409067824 */ /* 0x040fe200078e00ff */
[----:B------:R-:W-:-:S04]  /*0130*/  SHF.L.U64.HI R7, R9, 0x2, R10 ;  /* 0x0000000209077819 */ /* 0x000fc8000001020a */
[C---:B------:R-:W-:Y:S02]  /*0140*/  IADD3 R4, P0, PT, R6.reuse, UR12, RZ ;  /* 0x0000000c06047c10 */ /* 0x040fe4000ff1e0ff */
[----:B------:R-:W-:Y:S02]  /*0150*/  IADD3 R6, P1, PT, R6, UR14, RZ ;  /* 0x0000000e06067c10 */ /* 0x000fe4000ff3e0ff */
[C---:B------:R-:W-:Y:S02]  /*0160*/  IADD3.X R5, PT, PT, R7.reuse, UR13, RZ, P0, !PT ;  /* 0x0000000d07057c10 */ /* 0x040fe400087fe4ff */
[----:B------:R-:W-:-:S04]  /*0170*/  IADD3.X R7, PT, PT, R7, UR15, RZ, P1, !PT ;  /* 0x0000000f07077c10 */ /* 0x000fc80008ffe4ff */
[----:B------:R-:W2:Y:S04]  /*0180*/  LDG.E.CONSTANT R5, desc[UR6][R4.64] ;  /* 0x0000000604057981 */ /* 0x000ea8000c1e9900 */
[----:B------:R-:W2:Y:S01]  /*0190*/  LDG.E.CONSTANT R6, desc[UR6][R6.64] ;  /* 0x0000000606067981 */ /* 0x000ea2000c1e9900 */
[----:B------:R-:W-:-:S04]  /*01a0*/  IADD3 R9, P0, PT, R2, R9, RZ ;  /* 0x0000000902097210 */ /* 0x000fc80007f1e0ff */
[----:B------:R-:W-:Y:S02]  /*01b0*/  IADD3.X R10, PT, PT, RZ, R10, RZ, P0, !PT ;  /* 0x0000000aff0a7210 */ /* 0x000fe400007fe4ff */
[----:B------:R-:W-:-:S04]  /*01c0*/  ISETP.GE.U32.AND P0, PT, R9, UR8, PT ;  /* 0x0000000809007c0c */ /* 0x000fc8000bf06070 */
[----:B------:R-:W-:Y:S01]  /*01d0*/  ISETP.GE.U32.AND.EX P0, PT, R10, UR9, PT, P0 ;  /* 0x000000090a007c0c */ /* 0x000fe2000bf06100 */
[----:B--2---:R-:W-:-:S12]  /*01e0*/  FFMA R8, R5, R6, R8 ;  /* 0x0000000605087223 */ /* 0x004fd80000000008 */
[----:B------:R-:W-:Y:S05]  /*01f0*/  @!P0 BRA `(.L_x_2) ;  /* 0xfffffffc00c88947 */ /* 0x000fea000383ffff */
.L_x_1:
[----:B------:R-:W-:Y:S05]  /*0200*/  BSYNC.RECONVERGENT B0 ;  /* 0x0000000000007941 */ /* 0x000fea0003800200 */
.L_x_0:
[----:B------:R-:W0:Y:S01]  /*0210*/  SHFL.DOWN PT, R5, R8, 0x10, 0x1f ;  /* 0x0a001f0008057f89 */ /* 0x000e2200000e0000 */
[C---:B------:R-:W-:Y:S02]  /*0220*/  LOP3.LUT P0, R6, R3.reuse, 0x1f, RZ, 0xc0, !PT ;  /* 0x0000001f03067812 */ /* 0x040fe4000780c0ff */
[----:B------:R-:W-:-:S11]  /*0230*/  ISETP.GT.U32.AND P1, PT, R3, 0x1f, PT ;  /* 0x0000001f0300780c */ /* 0x000fd60003f24070 */
[----:B------:R-:W1:Y:S01]  /*0240*/  @!P0 S2R R11, SR_CgaCtaId ;  /* 0x00000000000b8919 */ /* 0x000e620000008800 */
[----:B0-----:R-:W-:Y:S01]  /*0250*/  FADD R5, R5, R8 ;  /* 0x0000000805057221 */ /* 0x001fe20000000000 */
[----:B------:R-:W-:-:S04]  /*0260*/  @!P0 MOV R8, 0x400 ;  /* 0x0000040000088802 */ /* 0x000fc80000000f00 */
[----:B------:R-:W0:Y:S01]  /*0270*/  SHFL.DOWN PT, R2, R5, 0x8, 0x1f ;  /* 0x09001f0005027f89 */ /* 0x000e2200000e0000 */
[----:B-1----:R-:W-:-:S04]  /*0280*/  @!P0 LEA R8, R11, R8, 0x18 ;  /* 0x000000080b088211 */ /* 0x002fc800078ec0ff */
[----:B------:R-:W-:Y:S01]  /*0290*/  @!P0 LEA.HI R8, R3, R8, RZ, 0x1d ;  /* 0x0000000803088211 */ /* 0x000fe200078fe8ff */
[----:B0-----:R-:W-:-:S05]  /*02a0*/  FADD R2, R5, R2 ;  /* 0x0000000205027221 */ /* 0x001fca0000000000 */
[----:B------:R-:W0:Y:S02]  /*02b0*/  SHFL.DOWN PT, R7, R2, 0x4, 0x1f ;  /* 0x08801f0002077f89 */ /* 0x000e2400000e0000 */
[----:B0-----:R-:W-:-:S05]  /*02c0*/  FADD R7, R2, R7 ;  /* 0x0000000702077221 */ /* 0x001fca0000000000 */
[----:B------:R-:W0:Y:S02]  /*02d0*/  SHFL.DOWN PT, R4, R7, 0x2, 0x1f ;  /* 0x08401f0007047f89 */ /* 0x000e2400000e0000 */
[----:B0-----:R-:W-:-:S05]  /*02e0*/  FADD R4, R7, R4 ;  /* 0x0000000407047221 */ /* 0x001fca0000000000 */
[----:B------:R-:W0:Y:S02]  /*02f0*/  SHFL.DOWN PT, R9, R4, 0x1, 0x1f ;  /* 0x08201f0004097f89 */ /* 0x000e2400000e0000 */
[----:B0-----:R-:W-:-:S05]  /*0300*/  FADD R9, R4, R9 ;  /* 0x0000000904097221 */ /* 0x001fca0000000000 */
[----:B------:R0:W-:Y:S01]  /*0310*/  @!P0 STS [R8], R9 ;  /* 0x0000000908008388 */ /* 0x0001e20000000800 */
[----:B------:R-:W-:Y:S06]  /*0320*/  BAR.SYNC.DEFER_BLOCKING 0x0 ;  /* 0x0000000000007b1d */ /* 0x000fec0000010000 */
[----:B------:R-:W-:Y:S05]  /*0330*/  @P1 EXIT ;  /* 0x000000000000194d */ /* 0x000fea0003800000 */
[----:B------:R-:W-:-:S06]  /*0340*/  USHF.R.U32.HI UR4, URZ, 0x5, UR5 ;  /* 0x00000005ff047899 */ /* 0x000fcc0008011605 */
[----:B------:R-:W-:-:S13]  /*0350*/  ISETP.GE.U32.AND P0, PT, R3, UR4, PT ;  /* 0x0000000403007c0c */ /* 0x000fda000bf06070 */
[----:B------:R-:W1:Y:S01]  /*0360*/  @!P0 S2R R3, SR_CgaCtaId ;  /* 0x0000000000038919 */ /* 0x000e620000008800 */
[----:B------:R-:W-:-:S04]  /*0370*/  @!P0 MOV R2, 0x400 ;  /* 0x0000040000028802 */ /* 0x000fc80000000f00 */
[----:B-1----:R-:W-:Y:S01]  /*0380*/  @!P0 LEA R3, R3, R2, 0x18 ;  /* 0x0000000203038211 */ /* 0x002fe200078ec0ff */
[----:B------:R-:W-:-:S03]  /*0390*/  IMAD.MOV.U32 R2, RZ, RZ, RZ ;  /* 0x000000ffff027224 */ /* 0x000fc600078e00ff */
[----:B------:R-:W-:-:S05]  /*03a0*/  @!P0 LEA R3, R6, R3, 0x2 ;  /* 0x0000000306038211 */ /* 0x000fca00078e10ff */
[----:B------:R-:W1:Y:S01]  /*03b0*/  @!P0 LDS R2, [R3] ;  /* 0x0000000003028984 */ /* 0x000e620000000800 */
[----:B------:R-:W-:-:S03]  /*03c0*/  ISETP.NE.AND P0, PT, R6, RZ, PT ;  /* 0x000000ff0600720c */ /* 0x000fc60003f05270 */
[----:B-1----:R-:W1:Y:S02]  /*03d0*/  SHFL.DOWN PT, R5, R2, 0x10, 0x1f ;  /* 0x0a001f0002057f89 */ /* 0x002e6400000e0000 */
[----:B-1----:R-:W-:-:S05]  /*03e0*/  FADD R5, R5, R2 ;  /* 0x0000000205057221 */ /* 0x002fca0000000000 */
[----:B------:R-:W1:Y:S02]  /*03f0*/  SHFL.DOWN PT, R4, R5, 0x8, 0x1f ;  /* 0x09001f0005047f89 */ /* 0x000e6400000e0000 */
[----:B-1----:R-:W-:-:S05]  /*0400*/  FADD R4, R5, R4 ;  /* 0x0000000405047221 */ /* 0x002fca0000000000 */
[----:B------:R-:W1:Y:S02]  /*0410*/  SHFL.DOWN PT, R7, R4, 0x4, 0x1f ;  /* 0x08801f0004077f89 */ /* 0x000e6400000e0000 */
[----:B-1----:R-:W-:-:S05]  /*0420*/  FADD R7, R4, R7 ;  /* 0x0000000704077221 */ /* 0x002fca0000000000 */
[----:B0-----:R-:W0:Y:S02]  /*0430*/  SHFL.DOWN PT, R8, R7, 0x2, 0x1f ;  /* 0x08401f0007087f89 */ /* 0x001e2400000e0000 */
[----:B0-----:R-:W-:-:S05]  /*0440*/  FADD R8, R7, R8 ;  /* 0x0000000807087221 */ /* 0x001fca0000000000 */
[----:B------:R0:W1:Y:S01]  /*0450*/  SHFL.DOWN PT, R9, R8, 0x1, 0x1f ;  /* 0x08201f0008097f89 */ /* 0x00006200000e0000 */
[----:B------:R-:W-:Y:S05]  /*0460*/  @P0 EXIT ;  /* 0x000000000000094d */ /* 0x000fea0003800000 */
[----:B------:R-:W2:Y:S01]  /*0470*/  LDC.64 R2, c[0x0][0x390] ;  /* 0x0000e400ff027b82 */ /* 0x000ea20000000a00 */
[----:B-1----:R-:W-:Y:S01]  /*0480*/  FADD R9, R8, R9 ;  /* 0x0000000908097221 */ /* 0x002fe20000000000 */
[----:B--2---:R-:W-:-:S05]  /*0490*/  IMAD.WIDE.U32 R2, R0, 0x4, R2 ;  /* 0x0000000400027825 */ /* 0x004fca00078e0002 */
[----:B------:R-:W-:Y:S01]  /*04a0*/  STG.E desc[UR6][R2.64], R9 ;  /* 0x0000000902007986 */ /* 0x000fe2000c101906 */
[----:B------:R-:W-:Y:S05]  /*04b0*/  EXIT ;  /* 0x000000000000794d */ /* 0x000fea0003800000 */
.L_x_3:
[----:B------:R-:W-:-:S00]  /*04c0*/  BRA `(.L_x_3) ;  /* 0xfffffffc00fc7947 */ /* 0x000fc0000383ffff */
[----:B------:R-:W-:-:S00]  /*04d0*/  NOP ;  /* 0x0000000000007918 */ /* 0x000fc00000000000 */
        /* <DEDUP_REMOVED lines=10> */
.L_x_4:


//--------------------- .nv.shared._Z9dotKernelPKfS0_Pfm --------------------------
	.section	.nv.shared._Z9dotKernelPKfS0_Pfm,"aw",@nobits
	.sectionflags	@""
	.align	4
.nv.shared._Z9dotKernelPKfS0_Pfm:
	.zero		2048


//--------------------- .nv.shared.reserved.0     --------------------------
	.section	.nv.shared.reserved.0,"aw",@nobits
	.weak		__nv_reservedSMEM_offset_0_alias
	.size		__nv_reservedSMEM_offset_0_alias, 0, 64
	.other		__nv_reservedSMEM_offset_0_alias,@"STO_CUDA_RESERVED_SHARED STV_DEFAULT"
__nv_reservedSMEM_offset_0_alias:
	.zero		0
	.zero		64


//--------------------- .nv.constant0._Z9dotKernelPKfS0_Pfm --------------------------
	.section	.nv.constant0._Z9dotKernelPKfS0_Pfm,"a",@progbits
	.sectionflags	@""
	.align	4
.nv.constant0._Z9dotKernelPKfS0_Pfm:
	.zero		928


//--------------------- SYMBOLS --------------------------

	.type		.nv.reservedSmem.offset0,@object
	.size		.nv.reservedSmem.offset0,0x4
	.type		.nv.reservedSmem.cap,@object
	.size		.nv.reservedSmem.cap,0x4
